	.headerflags	@"EF_CUDA_TEXMODE_UNIFIED EF_CUDA_64BIT_ADDRESS EF_CUDA_ACCELERATORS EF_CUDA_SM90 EF_CUDA_VIRTUAL_SM(EF_CUDA_SM90)"
	.elftype	@"ET_EXEC"


//--------------------- .nv.info                  --------------------------
	.section	.nv.info,"",@"SHT_CUDA_INFO"
	.align	4


	//----- nvinfo : EIATTR_REGCOUNT
	.align		4
        /*0000*/ 	.byte	0x04, 0x2f
        /*0002*/ 	.short	(.L_3 - .L_2)
	.align		4
.L_2:
        /*0004*/ 	.word	index@(triton_per_fused__weight_norm_interface_10)
        /*0008*/ 	.word	0x00000015


	//----- nvinfo : EIATTR_MIN_STACK_SIZE
	.align		4
.L_3:
        /*000c*/ 	.byte	0x04, 0x12
        /*000e*/ 	.short	(.L_5 - .L_4)
	.align		4
.L_4:
        /*0010*/ 	.word	index@(triton_per_fused__weight_norm_interface_10)
        /*0014*/ 	.word	0x00000000


	//----- nvinfo : EIATTR_FRAME_SIZE
	.align		4
.L_5:
        /*0018*/ 	.byte	0x04, 0x11
        /*001a*/ 	.short	(.L_7 - .L_6)
	.align		4
.L_6:
        /*001c*/ 	.word	index@(triton_per_fused__weight_norm_interface_10)
        /*0020*/ 	.word	0x00000000


	//----- nvinfo : EIATTR_MIN_STACK_SIZE
	.align		4
.L_7:
        /*0024*/ 	.byte	0x04, 0x12
        /*0026*/ 	.short	(.L_9 - .L_8)
	.align		4
.L_8:
        /*0028*/ 	.word	index@(triton_per_fused__weight_norm_interface_10)
        /*002c*/ 	.word	0x00000000
.L_9:


//--------------------- .nv.info.triton_per_fused__weight_norm_interface_10 --------------------------
	.section	.nv.info.triton_per_fused__weight_norm_interface_10,"",@"SHT_CUDA_INFO"
	.sectionflags	@""
	.align	4


	//----- nvinfo : EIATTR_CUDA_API_VERSION
	.align		4
        /*0000*/ 	.byte	0x04, 0x37
        /*0002*/ 	.short	(.L_11 - .L_10)
.L_10:
        /*0004*/ 	.word	0x0000007c


	//----- nvinfo : EIATTR_KPARAM_INFO
	.align		4
.L_11:
        /*0008*/ 	.byte	0x04, 0x17
        /*000a*/ 	.short	(.L_13 - .L_12)
.L_12:
        /*000c*/ 	.word	0x00000000
        /*0010*/ 	.short	0x0005
        /*0012*/ 	.short	0x0024
        /*0014*/ 	.byte	0x00, 0xf0, 0x11, 0x00


	//----- nvinfo : EIATTR_KPARAM_INFO
	.align		4
.L_13:
        /*0018*/ 	.byte	0x04, 0x17
        /*001a*/ 	.short	(.L_15 - .L_14)
.L_14:
        /*001c*/ 	.word	0x00000000
        /*0020*/ 	.short	0x0004
        /*0022*/ 	.short	0x0020
        /*0024*/ 	.byte	0x00, 0xf0, 0x11, 0x00


	//----- nvinfo : EIATTR_KPARAM_INFO
	.align		4
.L_15:
        /*0028*/ 	.byte	0x04, 0x17
        /*002a*/ 	.short	(.L_17 - .L_16)
.L_16:
        /*002c*/ 	.word	0x00000000
        /*0030*/ 	.short	0x0003
        /*0032*/ 	.short	0x0018
        /*0034*/ 	.byte	0x00, 0xf4, 0x21, 0x00


	//----- nvinfo : EIATTR_KPARAM_INFO
	.align		4
.L_17:
        /*0038*/ 	.byte	0x04, 0x17
        /*003a*/ 	.short	(.L_19 - .L_18)
.L_18:
        /*003c*/ 	.word	0x00000000
        /*0040*/ 	.short	0x0002
        /*0042*/ 	.short	0x0010
        /*0044*/ 	.byte	0x00, 0xf4, 0x21, 0x00


	//----- nvinfo : EIATTR_KPARAM_INFO
	.align		4
.L_19:
        /*0048*/ 	.byte	0x04, 0x17
        /*004a*/ 	.short	(.L_21 - .L_20)
.L_20:
        /*004c*/ 	.word	0x00000000
        /*0050*/ 	.short	0x0001
        /*0052*/ 	.short	0x0008
        /*0054*/ 	.byte	0x00, 0xf4, 0x21, 0x00


	//----- nvinfo : EIATTR_KPARAM_INFO
	.align		4
.L_21:
        /*0058*/ 	.byte	0x04, 0x17
        /*005a*/ 	.short	(.L_23 - .L_22)
.L_22:
        /*005c*/ 	.word	0x00000000
        /*0060*/ 	.short	0x0000
        /*0062*/ 	.short	0x0000
        /*0064*/ 	.byte	0x00, 0xf4, 0x21, 0x00


	//----- nvinfo : EIATTR_SPARSE_MMA_MASK
	.align		4
.L_23:
        /*0068*/ 	.byte	0x03, 0x50
        /*006a*/ 	.short	0x0000


	//----- nvinfo : EIATTR_MAXREG_COUNT
	.align		4
        /*006c*/ 	.byte	0x03, 0x1b
        /*006e*/ 	.short	0x00ff


	//----- nvinfo : EIATTR_COOP_GROUP_MASK_REGIDS
	.align		4
        /*0070*/ 	.byte	0x04, 0x29
        /*0072*/ 	.short	(.L_25 - .L_24)


	//   ....[0]....
.L_24:
        /*0074*/ 	.word	0xffffffff


	//   ....[1]....
        /*0078*/ 	.word	0xffffffff


	//   ....[2]....
        /*007c*/ 	.word	0xffffffff


	//   ....[3]....
        /*0080*/ 	.word	0xffffffff


	//   ....[4]....
        /*0084*/ 	.word	0xffffffff


	//   ....[5]....
        /*0088*/ 	.word	0xffffffff


	//----- nvinfo : EIATTR_COOP_GROUP_INSTR_OFFSETS
	.align		4
.L_25:
        /*008c*/ 	.byte	0x04, 0x28
        /*008e*/ 	.short	(.L_27 - .L_26)


	//   ....[0]....
.L_26:
        /*0090*/ 	.word	0x00000160


	//   ....[1]....
        /*0094*/ 	.word	0x00000180


	//   ....[2]....
        /*0098*/ 	.word	0x000001a0


	//   ....[3]....
        /*009c*/ 	.word	0x000001c0


	//   ....[4]....
        /*00a0*/ 	.word	0x000001e0


	//   ....[5]....
        /*00a4*/ 	.word	0x00000290


	//----- nvinfo : EIATTR_EXIT_INSTR_OFFSETS
	.align		4
.L_27:
        /*00a8*/ 	.byte	0x04, 0x1c
        /*00aa*/ 	.short	(.L_29 - .L_28)


	//   ....[0]....
.L_28:
        /*00ac*/ 	.word	0x00000440


	//----- nvinfo : EIATTR_REQNTID
	.align		4
.L_29:
        /*00b0*/ 	.byte	0x04, 0x10
        /*00b2*/ 	.short	(.L_31 - .L_30)
.L_30:
        /*00b4*/ 	.word	0x00000040
        /*00b8*/ 	.word	0x00000001
        /*00bc*/ 	.word	0x00000001


	//----- nvinfo : EIATTR_CBANK_PARAM_SIZE
	.align		4
.L_31:
        /*00c0*/ 	.byte	0x03, 0x19
        /*00c2*/ 	.short	0x0028


	//----- nvinfo : EIATTR_PARAM_CBANK
	.align		4
        /*00c4*/ 	.byte	0x04, 0x0a
        /*00c6*/ 	.short	(.L_33 - .L_32)
	.align		4
.L_32:
        /*00c8*/ 	.word	index@(.nv.constant0.triton_per_fused__weight_norm_interface_10)
        /*00cc*/ 	.short	0x0210
        /*00ce*/ 	.short	0x0028


	//----- nvinfo : EIATTR_SW_WAR
	.align		4
.L_33:
        /*00d0*/ 	.byte	0x04, 0x36
        /*00d2*/ 	.short	(.L_35 - .L_34)
.L_34:
        /*00d4*/ 	.word	0x00000008
.L_35:


//--------------------- .nv.callgraph             --------------------------
	.section	.nv.callgraph,"",@"SHT_CUDA_CALLGRAPH"
	.align	4
	.sectionentsize	8
	.align		4
        /*0000*/ 	.word	0x00000000
	.align		4
        /*0004*/ 	.word	0xffffffff
	.align		4
        /*0008*/ 	.word	0x00000000
	.align		4
        /*000c*/ 	.word	0xfffffffe
	.align		4
        /*0010*/ 	.word	0x00000000
	.align		4
        /*0014*/ 	.word	0xfffffffd
	.align		4
        /*0018*/ 	.word	0x00000000
	.align		4
        /*001c*/ 	.word	0xfffffffc


//--------------------- .nv.constant4             --------------------------
	.section	.nv.constant4,"a",@progbits
	.align	8
	.align		8
.nv.constant4:
        /*0000*/ 	.dword	_$_str
	.align		8
        /*0008*/ 	.dword	_$_str_$_2


//--------------------- .text.triton_per_fused__weight_norm_interface_10 --------------------------
	.section	.text.triton_per_fused__weight_norm_interface_10,"ax",@progbits
	.sectionflags	@"SHF_BARRIERS=1"
	.align	128
        .global         triton_per_fused__weight_norm_interface_10
        .type           triton_per_fused__weight_norm_interface_10,@function
        .size           triton_per_fused__weight_norm_interface_10,(.L_x_1 - triton_per_fused__weight_norm_interface_10)
        .other          triton_per_fused__weight_norm_interface_10,@"STO_CUDA_ENTRY STV_DEFAULT"
triton_per_fused__weight_norm_interface_10:
.text.triton_per_fused__weight_norm_interface_10:
[----:B------:R-:W-:Y:S01]  /*0000*/  LDC R1, c[0x0][0x28] ;  /* 0x00000a00ff017b82 */ /* 0x000fe20000000800 */
[----:B------:R-:W1:Y:S07]  /*0010*/  S2R R14, SR_TID.X ;  /* 0x00000000000e7919 */ /* 0x000e6e0000002100 */
[----:B------:R-:W2:Y:S01]  /*0020*/  LDC.64 R4, c[0x0][0x218] ;  /* 0x00008600ff047b82 */ /* 0x000ea20000000a00 */
[----:B------:R-:W-:Y:S01]  /*0030*/  ULDC.64 UR6, c[0x0][0x208] ;  /* 0x0000820000067ab9 */ /* 0x000fe20000000a00 */
[----:B------:R-:W3:Y:S06]  /*0040*/  S2R R2, SR_CTAID.X ;  /* 0x0000000000027919 */ /* 0x000eec0000002500 */
[----:B------:R-:W4:Y:S01]  /*0050*/  LDC.64 R10, c[0x0][0x220] ;  /* 0x00008800ff0a7b82 */ /* 0x000f220000000a00 */
[----:B-1----:R-:W-:-:S04]  /*0060*/  SHF.L.U32 R3, R14, 0x2, RZ ;  /* 0x000000020e037819 */ /* 0x002fc800000006ff */
[----:B------:R-:W-:-:S04]  /*0070*/  LOP3.LUT R7, R3, 0xfc, RZ, 0xc0, !PT ;  /* 0x000000fc03077812 */ /* 0x000fc800078ec0ff */
[----:B---3--:R-:W-:-:S05]  /*0080*/  LEA R0, R2, R7, 0x8 ;  /* 0x0000000702007211 */ /* 0x008fca00078e40ff */
[----:B--2---:R-:W-:-:S06]  /*0090*/  IMAD.WIDE R4, R0, 0x4, R4 ;  /* 0x0000000400047825 */ /* 0x004fcc00078e0204 */
[----:B------:R-:W2:Y:S01]  /*00a0*/  LDG.E.128 R4, desc[UR6][R4.64] ;  /* 0x0000000604047981 */ /* 0x000ea2000c1e1d00 */
[----:B----4-:R-:W-:Y:S01]  /*00b0*/  IMAD.WIDE R10, R2, 0x4, R10 ;  /* 0x00000004020a7825 */ /* 0x010fe200078e020a */
[----:B------:R-:W1:Y:S01]  /*00c0*/  S2UR UR5, SR_CgaCtaId ;  /* 0x00000000000579c3 */ /* 0x000e620000008800 */
[C---:B------:R-:W-:Y:S01]  /*00d0*/  LOP3.LUT P0, RZ, R14.reuse, 0x1f, RZ, 0xc0, !PT ;  /* 0x0000001f0eff7812 */ /* 0x040fe2000780c0ff */
[----:B------:R-:W-:Y:S01]  /*00e0*/  UMOV UR4, 0x400 ;  /* 0x0000040000047882 */ /* 0x000fe20000000000 */
[----:B------:R-:W-:Y:S01]  /*00f0*/  ISETP.GE.AND P1, PT, R14, 0x2, PT ;  /* 0x000000020e00780c */ /* 0x000fe20003f26270 */
[----:B-1----:R-:W-:Y:S01]  /*0100*/  UPRMT UR4, UR5, 0x654, UR4 ;  /* 0x0000065405047896 */ /* 0x002fe20008000004 */
[----:B--2---:R-:W-:-:S04]  /*0110*/  FMUL R9, R5, R5 ;  /* 0x0000000505097220 */ /* 0x004fc80000400000 */
[----:B------:R-:W-:-:S04]  /*0120*/  FFMA R9, R4, R4, R9 ;  /* 0x0000000404097223 */ /* 0x000fc80000000009 */
[----:B------:R-:W-:Y:S02]  /*0130*/  FFMA R12, R6, R6, R9 ;  /* 0x00000006060c7223 */ /* 0x000fe40000000009 */
[----:B------:R1:W2:Y:S02]  /*0140*/  LDG.E.EL R9, desc[UR6][R10.64] ;  /* 0x000000060a097981 */ /* 0x0002a4000c2e1900 */
[----:B------:R-:W-:-:S05]  /*0150*/  FFMA R12, R7, R7, R12 ;  /* 0x00000007070c7223 */ /* 0x000fca000000000c */
[----:B------:R-:W3:Y:S02]  /*0160*/  SHFL.BFLY PT, R13, R12, 0x10, 0x1f ;  /* 0x0e001f000c0d7f89 */ /* 0x000ee400000e0000 */
[----:B---3--:R-:W-:-:S05]  /*0170*/  FADD R13, R12, R13 ;  /* 0x0000000d0c0d7221 */ /* 0x008fca0000000000 */
[----:B------:R-:W3:Y:S02]  /*0180*/  SHFL.BFLY PT, R16, R13, 0x8, 0x1f ;  /* 0x0d001f000d107f89 */ /* 0x000ee400000e0000 */
[----:B---3--:R-:W-:-:S05]  /*0190*/  FADD R16, R13, R16 ;  /* 0x000000100d107221 */ /* 0x008fca0000000000 */
[----:B------:R-:W3:Y:S02]  /*01a0*/  SHFL.BFLY PT, R15, R16, 0x4, 0x1f ;  /* 0x0c801f00100f7f89 */ /* 0x000ee400000e0000 */
[----:B---3--:R-:W-:-:S05]  /*01b0*/  FADD R15, R16, R15 ;  /* 0x0000000f100f7221 */ /* 0x008fca0000000000 */
[----:B------:R-:W3:Y:S02]  /*01c0*/  SHFL.BFLY PT, R18, R15, 0x2, 0x1f ;  /* 0x0c401f000f127f89 */ /* 0x000ee400000e0000 */
[----:B---3--:R-:W-:-:S05]  /*01d0*/  FADD R18, R15, R18 ;  /* 0x000000120f127221 */ /* 0x008fca0000000000 */
[----:B------:R-:W3:Y:S01]  /*01e0*/  SHFL.BFLY PT, R17, R18, 0x1, 0x1f ;  /* 0x0c201f0012117f89 */ /* 0x000ee200000e0000 */
[----:B-1----:R-:W-:-:S04]  /*01f0*/  SHF.R.U32.HI R10, RZ, 0x3, R14 ;  /* 0x00000003ff0a7819 */ /* 0x002fc8000001160e */
[----:B------:R-:W-:Y:S01]  /*0200*/  LOP3.LUT R10, R10, 0x4, RZ, 0xc0, !PT ;  /* 0x000000040a0a7812 */ /* 0x000fe200078ec0ff */
[----:B---3--:R-:W-:-:S05]  /*0210*/  FADD R17, R18, R17 ;  /* 0x0000001112117221 */ /* 0x008fca0000000000 */
[----:B------:R-:W-:Y:S01]  /*0220*/  @!P0 STS [R10+UR4], R17 ;  /* 0x000000110a008988 */ /* 0x000fe20008000804 */
[----:B------:R-:W-:Y:S06]  /*0230*/  BAR.SYNC.DEFER_BLOCKING 0x0 ;  /* 0x0000000000007b1d */ /* 0x000fec0000010000 */
[----:B------:R-:W1:Y:S01]  /*0240*/  @!P1 LDS R8, [R3+UR4] ;  /* 0x0000000403089984 */ /* 0x000e620008000800 */
[----:B------:R-:W-:-:S04]  /*0250*/  LOP3.LUT R12, R14, 0x1, RZ, 0xc0, !PT ;  /* 0x000000010e0c7812 */ /* 0x000fc800078ec0ff */
[----:B------:R-:W-:Y:S02]  /*0260*/  ISETP.NE.U32.AND P0, PT, R12, 0x1, PT ;  /* 0x000000010c00780c */ /* 0x000fe40003f05070 */
[----:B------:R-:W3:Y:S02]  /*0270*/  LDC.64 R12, c[0x0][0x210] ;  /* 0x00008400ff0c7b82 */ /* 0x000ee40000000a00 */
[----:B------:R-:W-:Y:S01]  /*0280*/  ISETP.LT.AND P0, PT, R14, 0x2, P0 ;  /* 0x000000020e00780c */ /* 0x000fe20000701270 */
[----:B-1----:R-:W1:Y:S02]  /*0290*/  SHFL.BFLY PT, R11, R8, 0x1, 0x1f ;  /* 0x0c201f00080b7f89 */ /* 0x002e6400000e0000 */
[----:B-1----:R-:W-:-:S10]  /*02a0*/  FADD R16, R8, R11 ;  /* 0x0000000b08107221 */ /* 0x002fd40000000000 */
[----:B------:R-:W-:Y:S01]  /*02b0*/  @P0 STS [R3+UR4], R16 ;  /* 0x0000001003000988 */ /* 0x000fe20008000804 */
[----:B------:R-:W-:Y:S06]  /*02c0*/  BAR.SYNC.DEFER_BLOCKING 0x0 ;  /* 0x0000000000007b1d */ /* 0x000fec0000010000 */
[----:B------:R-:W1:Y:S02]  /*02d0*/  LDS R11, [UR4] ;  /* 0x00000004ff0b7984 */ /* 0x000e640008000800 */
[----:B-1----:R-:W-:Y:S02]  /*02e0*/  FADD R15, RZ, R11 ;  /* 0x0000000bff0f7221 */ /* 0x002fe40000000000 */
[----:B------:R-:W1:Y:S04]  /*02f0*/  LDC.64 R10, c[0x0][0x228] ;  /* 0x00008a00ff0a7b82 */ /* 0x000e680000000a00 */
[----:B------:R-:W4:Y:S04]  /*0300*/  MUFU.SQRT R15, R15 ;  /* 0x0000000f000f7308 */ /* 0x000f280000002000 */
[----:B------:R-:W-:Y:S01]  /*0310*/  BAR.SYNC.DEFER_BLOCKING 0x0 ;  /* 0x0000000000007b1d */ /* 0x000fe20000010000 */
[C---:B----4-:R-:W-:Y:S01]  /*0320*/  FSETP.GEU.AND P1, PT, R15.reuse, 1.175494350822287508e-38, PT ;  /* 0x008000000f00780b */ /* 0x050fe20003f2e000 */
[C---:B------:R-:W-:Y:S01]  /*0330*/  FMUL R8, R15.reuse, 0.25 ;  /* 0x3e8000000f087820 */ /* 0x040fe20000400000 */
[----:B------:R-:W-:-:S04]  /*0340*/  FSETP.GT.AND P0, PT, R15, 8.50705917302346158658e+37, PT ;  /* 0x7e8000000f00780b */ /* 0x000fc80003f04000 */
[----:B------:R-:W-:-:S07]  /*0350*/  FSEL R8, R8, R15, P0 ;  /* 0x0000000f08087208 */ /* 0x000fce0000000000 */
[----:B------:R-:W-:-:S06]  /*0360*/  @!P1 FMUL R8, R8, 16777216 ;  /* 0x4b80000008089820 */ /* 0x000fcc0000400000 */
[----:B------:R-:W4:Y:S01]  /*0370*/  MUFU.RCP R8, R8 ;  /* 0x0000000800087308 */ /* 0x000f220000001000 */
[----:B--2---:R-:W-:Y:S01]  /*0380*/  @P0 FMUL R9, R9, 0.25 ;  /* 0x3e80000009090820 */ /* 0x004fe20000400000 */
[----:B------:R-:W-:-:S03]  /*0390*/  LOP3.LUT P0, RZ, R14, 0x3f, RZ, 0xc0, !PT ;  /* 0x0000003f0eff7812 */ /* 0x000fc6000780c0ff */
[----:B------:R-:W-:Y:S01]  /*03a0*/  @!P1 FMUL R9, R9, 16777216 ;  /* 0x4b80000009099820 */ /* 0x000fe20000400000 */
[----:B---3--:R-:W-:-:S04]  /*03b0*/  IMAD.WIDE R2, R2, 0x4, R12 ;  /* 0x0000000402027825 */ /* 0x008fc800078e020c */
[----:B-1----:R-:W-:-:S04]  /*03c0*/  IMAD.WIDE R10, R0, 0x4, R10 ;  /* 0x00000004000a7825 */ /* 0x002fc800078e020a */
[----:B----4-:R-:W-:-:S04]  /*03d0*/  FMUL R9, R8, R9 ;  /* 0x0000000908097220 */ /* 0x010fc80000400000 */
[-C--:B------:R-:W-:Y:S01]  /*03e0*/  FMUL R4, R4, R9.reuse ;  /* 0x0000000904047220 */ /* 0x080fe20000400000 */
[-C--:B------:R-:W-:Y:S01]  /*03f0*/  FMUL R5, R5, R9.reuse ;  /* 0x0000000905057220 */ /* 0x080fe20000400000 */
[-C--:B------:R-:W-:Y:S01]  /*0400*/  FMUL R6, R6, R9.reuse ;  /* 0x0000000906067220 */ /* 0x080fe20000400000 */
[----:B------:R-:W-:Y:S01]  /*0410*/  FMUL R7, R7, R9 ;  /* 0x0000000907077220 */ /* 0x000fe20000400000 */
[----:B------:R-:W-:Y:S04]  /*0420*/  @!P0 STG.E desc[UR6][R2.64], R15 ;  /* 0x0000000f02008986 */ /* 0x000fe8000c101906 */
[----:B------:R-:W-:Y:S01]  /*0430*/  STG.E.128 desc[UR6][R10.64], R4 ;  /* 0x000000040a007986 */ /* 0x000fe2000c101d06 */
[----:B------:R-:W-:Y:S05]  /*0440*/  EXIT ;  /* 0x000000000000794d */ /* 0x000fea0003800000 */
.L_x_0:
[----:B------:R-:W-:-:S00]  /*0450*/  BRA `(.L_x_0) ;  /* 0xfffffffc00fc7947 */ /* 0x000fc0000383ffff */
[----:B------:R-:W-:-:S00]  /*0460*/  NOP ;  /* 0x0000000000007918 */ /* 0x000fc00000000000 */
        /* <DEDUP_REMOVED lines=9> */
.L_x_1:


//--------------------- .nv.global.init           --------------------------
	.section	.nv.global.init,"aw",@progbits
.nv.global.init:
	.type		_$_str,@object
	.size		_$_str,(_$_str_$_2 - _$_str)
_$_str:
        /*0000*/ 	.byte	0x5f, 0x5f, 0x43, 0x55, 0x44, 0x41, 0x5f, 0x46, 0x54, 0x5a, 0x00
	.type		_$_str_$_2,@object
	.size		_$_str_$_2,(.L_1 - _$_str_$_2)
_$_str_$_2:
        /*000b*/ 	.byte	0x5f, 0x5f, 0x43, 0x55, 0x44, 0x41, 0x5f, 0x50, 0x52, 0x45, 0x43, 0x5f, 0x53, 0x51, 0x52, 0x54
        /*001b*/ 	.byte	0x00
.L_1:


//--------------------- .nv.shared.triton_per_fused__weight_norm_interface_10 --------------------------
	.section	.nv.shared.triton_per_fused__weight_norm_interface_10,"aw",@nobits
	.sectionflags	@""
	.align	16
	.zero		1024


//--------------------- .nv.constant0.triton_per_fused__weight_norm_interface_10 --------------------------
	.section	.nv.constant0.triton_per_fused__weight_norm_interface_10,"a",@progbits
	.sectionflags	@""
	.align	4
.nv.constant0.triton_per_fused__weight_norm_interface_10:
	.zero		568
